	.headerflags	@"EF_CUDA_TEXMODE_UNIFIED EF_CUDA_64BIT_ADDRESS EF_CUDA_ACCELERATORS EF_CUDA_SM90 EF_CUDA_VIRTUAL_SM(EF_CUDA_SM90)"
	.elftype	@"ET_EXEC"


//--------------------- .nv.info                  --------------------------
	.section	.nv.info,"",@"SHT_CUDA_INFO"
	.align	4


	//----- nvinfo : EIATTR_REGCOUNT
	.align		4
        /*0000*/ 	.byte	0x04, 0x2f
        /*0002*/ 	.short	(.L_1 - .L_0)
	.align		4
.L_0:
        /*0004*/ 	.word	index@(triton_poi_fused__to_copy_add_arange_clamp_mul_sub_31)
        /*0008*/ 	.word	0x0000000a


	//----- nvinfo : EIATTR_MIN_STACK_SIZE
	.align		4
.L_1:
        /*000c*/ 	.byte	0x04, 0x12
        /*000e*/ 	.short	(.L_3 - .L_2)
	.align		4
.L_2:
        /*0010*/ 	.word	index@(triton_poi_fused__to_copy_add_arange_clamp_mul_sub_31)
        /*0014*/ 	.word	0x00000000


	//----- nvinfo : EIATTR_FRAME_SIZE
	.align		4
.L_3:
        /*0018*/ 	.byte	0x04, 0x11
        /*001a*/ 	.short	(.L_5 - .L_4)
	.align		4
.L_4:
        /*001c*/ 	.word	index@(triton_poi_fused__to_copy_add_arange_clamp_mul_sub_31)
        /*0020*/ 	.word	0x00000000


	//----- nvinfo : EIATTR_MIN_STACK_SIZE
	.align		4
.L_5:
        /*0024*/ 	.byte	0x04, 0x12
        /*0026*/ 	.short	(.L_7 - .L_6)
	.align		4
.L_6:
        /*0028*/ 	.word	index@(triton_poi_fused__to_copy_add_arange_clamp_mul_sub_31)
        /*002c*/ 	.word	0x00000000
.L_7:


//--------------------- .nv.info.triton_poi_fused__to_copy_add_arange_clamp_mul_sub_31 --------------------------
	.section	.nv.info.triton_poi_fused__to_copy_add_arange_clamp_mul_sub_31,"",@"SHT_CUDA_INFO"
	.sectionflags	@""
	.align	4


	//----- nvinfo : EIATTR_CUDA_API_VERSION
	.align		4
        /*0000*/ 	.byte	0x04, 0x37
        /*0002*/ 	.short	(.L_9 - .L_8)
.L_8:
        /*0004*/ 	.word	0x0000007c


	//----- nvinfo : EIATTR_KPARAM_INFO
	.align		4
.L_9:
        /*0008*/ 	.byte	0x04, 0x17
        /*000a*/ 	.short	(.L_11 - .L_10)
.L_10:
        /*000c*/ 	.word	0x00000000
        /*0010*/ 	.short	0x0001
        /*0012*/ 	.short	0x0008
        /*0014*/ 	.byte	0x00, 0xf0, 0x11, 0x00


	//----- nvinfo : EIATTR_KPARAM_INFO
	.align		4
.L_11:
        /*0018*/ 	.byte	0x04, 0x17
        /*001a*/ 	.short	(.L_13 - .L_12)
.L_12:
        /*001c*/ 	.word	0x00000000
        /*0020*/ 	.short	0x0000
        /*0022*/ 	.short	0x0000
        /*0024*/ 	.byte	0x00, 0xf4, 0x21, 0x00


	//----- nvinfo : EIATTR_SPARSE_MMA_MASK
	.align		4
.L_13:
        /*0028*/ 	.byte	0x03, 0x50
        /*002a*/ 	.short	0x0000


	//----- nvinfo : EIATTR_MAXREG_COUNT
	.align		4
        /*002c*/ 	.byte	0x03, 0x1b
        /*002e*/ 	.short	0x00ff


	//----- nvinfo : EIATTR_EXIT_INSTR_OFFSETS
	.align		4
        /*0030*/ 	.byte	0x04, 0x1c
        /*0032*/ 	.short	(.L_15 - .L_14)


	//   ....[0]....
.L_14:
        /*0034*/ 	.word	0x00000110


	//   ....[1]....
        /*0038*/ 	.word	0x00000140


	//----- nvinfo : EIATTR_REQNTID
	.align		4
.L_15:
        /*003c*/ 	.byte	0x04, 0x10
        /*003e*/ 	.short	(.L_17 - .L_16)
.L_16:
        /*0040*/ 	.word	0x00000020
        /*0044*/ 	.word	0x00000001
        /*0048*/ 	.word	0x00000001


	//----- nvinfo : EIATTR_CBANK_PARAM_SIZE
	.align		4
.L_17:
        /*004c*/ 	.byte	0x03, 0x19
        /*004e*/ 	.short	0x000c


	//----- nvinfo : EIATTR_PARAM_CBANK
	.align		4
        /*0050*/ 	.byte	0x04, 0x0a
        /*0052*/ 	.short	(.L_19 - .L_18)
	.align		4
.L_18:
        /*0054*/ 	.word	index@(.nv.constant0.triton_poi_fused__to_copy_add_arange_clamp_mul_sub_31)
        /*0058*/ 	.short	0x0210
        /*005a*/ 	.short	0x000c


	//----- nvinfo : EIATTR_SW_WAR
	.align		4
.L_19:
        /*005c*/ 	.byte	0x04, 0x36
        /*005e*/ 	.short	(.L_21 - .L_20)
.L_20:
        /*0060*/ 	.word	0x00000008
.L_21:


//--------------------- .nv.callgraph             --------------------------
	.section	.nv.callgraph,"",@"SHT_CUDA_CALLGRAPH"
	.align	4
	.sectionentsize	8
	.align		4
        /*0000*/ 	.word	0x00000000
	.align		4
        /*0004*/ 	.word	0xffffffff
	.align		4
        /*0008*/ 	.word	0x00000000
	.align		4
        /*000c*/ 	.word	0xfffffffe
	.align		4
        /*0010*/ 	.word	0x00000000
	.align		4
        /*0014*/ 	.word	0xfffffffd
	.align		4
        /*0018*/ 	.word	0x00000000
	.align		4
        /*001c*/ 	.word	0xfffffffc


//--------------------- .text.triton_poi_fused__to_copy_add_arange_clamp_mul_sub_31 --------------------------
	.section	.text.triton_poi_fused__to_copy_add_arange_clamp_mul_sub_31,"ax",@progbits
	.align	128
        .global         triton_poi_fused__to_copy_add_arange_clamp_mul_sub_31
        .type           triton_poi_fused__to_copy_add_arange_clamp_mul_sub_31,@function
        .size           triton_poi_fused__to_copy_add_arange_clamp_mul_sub_31,(.L_x_1 - triton_poi_fused__to_copy_add_arange_clamp_mul_sub_31)
        .other          triton_poi_fused__to_copy_add_arange_clamp_mul_sub_31,@"STO_CUDA_ENTRY STV_DEFAULT"
triton_poi_fused__to_copy_add_arange_clamp_mul_sub_31:
.text.triton_poi_fused__to_copy_add_arange_clamp_mul_sub_31:
[----:B------:R-:W0:Y:S02]  /*0000*/  LDC R1, c[0x0][0x28] ;  /* 0x00000a00ff017b82 */ /* 0x000e240000000800 */
[----:B------:R-:W1:Y:S01]  /*0010*/  S2R R6, SR_TID.X ;  /* 0x0000000000067919 */ /* 0x000e620000002100 */
[----:B------:R-:W-:Y:S01]  /*0020*/  IMAD.MOV.U32 R3, RZ, RZ, 0x3f000000 ;  /* 0x3f000000ff037424 */ /* 0x000fe200078e00ff */
[----:B------:R-:W2:Y:S01]  /*0030*/  S2R R5, SR_CTAID.X ;  /* 0x0000000000057919 */ /* 0x000ea20000002500 */
[C---:B-1----:R-:W-:Y:S02]  /*0040*/  LOP3.LUT R0, R6.reuse, 0xf, RZ, 0xc0, !PT ;  /* 0x0000000f06007812 */ /* 0x042fe400078ec0ff */
[----:B------:R-:W-:-:S03]  /*0050*/  LOP3.LUT P0, RZ, R6, 0x10, RZ, 0xc0, !PT ;  /* 0x0000001006ff7812 */ /* 0x000fc6000780c0ff */
[----:B--2---:R-:W-:-:S05]  /*0060*/  IMAD R5, R5, 0x10, R0 ;  /* 0x0000001005057824 */ /* 0x004fca00078e0200 */
[----:B------:R-:W-:Y:S02]  /*0070*/  I2FP.F32.S32 R0, R5 ;  /* 0x0000000500007245 */ /* 0x000fe40000201400 */
[----:B------:R-:W-:-:S03]  /*0080*/  ISETP.LT.AND P0, PT, R5, 0x10, !P0 ;  /* 0x000000100500780c */ /* 0x000fc60004701270 */
[----:B------:R-:W-:-:S04]  /*0090*/  FADD R0, R0, 0.5 ;  /* 0x3f00000000007421 */ /* 0x000fc80000000000 */
[----:B------:R-:W-:Y:S02]  /*00a0*/  FFMA R0, R0, R3, -0.5 ;  /* 0xbf00000000007423 */ /* 0x000fe40000000003 */
[----:B------:R-:W1:Y:S03]  /*00b0*/  LDC.64 R2, c[0x0][0x210] ;  /* 0x00008400ff027b82 */ /* 0x000e660000000a00 */
[----:B------:R-:W-:-:S04]  /*00c0*/  FMNMX R0, RZ, R0, !PT ;  /* 0x00000000ff007209 */ /* 0x000fc80007800000 */
[----:B------:R-:W2:Y:S02]  /*00d0*/  F2I.TRUNC.NTZ R4, R0 ;  /* 0x0000000000047305 */ /* 0x000ea4000020f100 */
[----:B--2---:R-:W-:Y:S01]  /*00e0*/  I2FP.F32.S32 R7, R4 ;  /* 0x0000000400077245 */ /* 0x004fe20000201400 */
[----:B-1----:R-:W-:-:S04]  /*00f0*/  IMAD.WIDE R2, R5, 0x4, R2 ;  /* 0x0000000405027825 */ /* 0x002fc800078e0202 */
[----:B------:R-:W-:Y:S01]  /*0100*/  FADD.SAT R7, R0, -R7 ;  /* 0x8000000700077221 */ /* 0x000fe20000002000 */
[----:B------:R-:W-:Y:S06]  /*0110*/  @!P0 EXIT ;  /* 0x000000000000894d */ /* 0x000fec0003800000 */
[----:B------:R-:W-:Y:S02]  /*0120*/  ULDC.64 UR4, c[0x0][0x208] ;  /* 0x0000820000047ab9 */ /* 0x000fe40000000a00 */
[----:B------:R-:W-:Y:S01]  /*0130*/  STG.E desc[UR4][R2.64], R7 ;  /* 0x0000000702007986 */ /* 0x000fe2000c101904 */
[----:B------:R-:W-:Y:S05]  /*0140*/  EXIT ;  /* 0x000000000000794d */ /* 0x000fea0003800000 */
.L_x_0:
[----:B------:R-:W-:-:S00]  /*0150*/  BRA `(.L_x_0) ;  /* 0xfffffffc00fc7947 */ /* 0x000fc0000383ffff */
[----:B------:R-:W-:-:S00]  /*0160*/  NOP ;  /* 0x0000000000007918 */ /* 0x000fc00000000000 */
        /* <DEDUP_REMOVED lines=9> */
.L_x_1:


//--------------------- .nv.constant0.triton_poi_fused__to_copy_add_arange_clamp_mul_sub_31 --------------------------
	.section	.nv.constant0.triton_poi_fused__to_copy_add_arange_clamp_mul_sub_31,"a",@progbits
	.sectionflags	@""
	.align	4
.nv.constant0.triton_poi_fused__to_copy_add_arange_clamp_mul_sub_31:
	.zero		540
